//
// Generated by NVIDIA NVVM Compiler
//
// Compiler Build ID: CL-36424714
// Cuda compilation tools, release 13.0, V13.0.88
// Based on NVVM 20.0.0
//

.version 9.0
.target sm_100
.address_size 64

	// .globl	_Z24parallelScalarMultKernelPKdS0_Pd
// _ZZ24parallelScalarMultKernelPKdS0_PdE4temp has been demoted

.visible .entry _Z24parallelScalarMultKernelPKdS0_Pd(
	.param .u64 .ptr .align 1 _Z24parallelScalarMultKernelPKdS0_Pd_param_0,
	.param .u64 .ptr .align 1 _Z24parallelScalarMultKernelPKdS0_Pd_param_1,
	.param .u64 .ptr .align 1 _Z24parallelScalarMultKernelPKdS0_Pd_param_2
)
{
	.reg .pred 	%p<10>;
	.reg .b32 	%r<45>;
	.reg .b64 	%rd<10>;
	.reg .b64 	%fd<85>;
	// demoted variable
	.shared .align 8 .b8 _ZZ24parallelScalarMultKernelPKdS0_PdE4temp[4096];
	ld.param.u64 	%rd2, [_Z24parallelScalarMultKernelPKdS0_Pd_param_0];
	ld.param.u64 	%rd3, [_Z24parallelScalarMultKernelPKdS0_Pd_param_1];
	ld.param.u64 	%rd1, [_Z24parallelScalarMultKernelPKdS0_Pd_param_2];
	cvta.to.global.u64 	%rd4, %rd3;
	cvta.to.global.u64 	%rd5, %rd2;
	mov.u32 	%r22, %tid.x;
	mul.wide.u32 	%rd6, %r22, 8;
	add.s64 	%rd7, %rd5, %rd6;
	ld.global.f64 	%fd14, [%rd7];
	add.s64 	%rd8, %rd4, %rd6;
	ld.global.f64 	%fd15, [%rd8];
	mul.f64 	%fd16, %fd14, %fd15;
	shl.b32 	%r23, %r22, 3;
	mov.u32 	%r24, _ZZ24parallelScalarMultKernelPKdS0_PdE4temp;
	add.s32 	%r25, %r24, %r23;
	st.shared.f64 	[%r25], %fd16;
	bar.sync 	0;
	setp.ne.s32 	%p1, %r22, 0;
	@%p1 bra 	$L__BB0_14;
	mov.u32 	%r1, %ntid.x;
	and.b32  	%r2, %r1, 15;
	setp.lt.u32 	%p2, %r1, 16;
	mov.f64 	%fd84, 0d0000000000000000;
	mov.b32 	%r41, 0;
	@%p2 bra 	$L__BB0_4;
	and.b32  	%r41, %r1, 2032;
	add.s32 	%r38, %r24, 64;
	and.b32  	%r29, %r1, -16;
	neg.s32 	%r39, %r29;
	mov.f64 	%fd84, 0d0000000000000000;
$L__BB0_3:
	.pragma "nounroll";
	ld.shared.f64 	%fd20, [%r38+-64];
	add.f64 	%fd21, %fd84, %fd20;
	ld.shared.f64 	%fd22, [%r38+-56];
	add.f64 	%fd23, %fd21, %fd22;
	ld.shared.f64 	%fd24, [%r38+-48];
	add.f64 	%fd25, %fd23, %fd24;
	ld.shared.f64 	%fd26, [%r38+-40];
	add.f64 	%fd27, %fd25, %fd26;
	ld.shared.f64 	%fd28, [%r38+-32];
	add.f64 	%fd29, %fd27, %fd28;
	ld.shared.f64 	%fd30, [%r38+-24];
	add.f64 	%fd31, %fd29, %fd30;
	ld.shared.f64 	%fd32, [%r38+-16];
	add.f64 	%fd33, %fd31, %fd32;
	ld.shared.f64 	%fd34, [%r38+-8];
	add.f64 	%fd35, %fd33, %fd34;
	ld.shared.f64 	%fd36, [%r38];
	add.f64 	%fd37, %fd35, %fd36;
	ld.shared.f64 	%fd38, [%r38+8];
	add.f64 	%fd39, %fd37, %fd38;
	ld.shared.f64 	%fd40, [%r38+16];
	add.f64 	%fd41, %fd39, %fd40;
	ld.shared.f64 	%fd42, [%r38+24];
	add.f64 	%fd43, %fd41, %fd42;
	ld.shared.f64 	%fd44, [%r38+32];
	add.f64 	%fd45, %fd43, %fd44;
	ld.shared.f64 	%fd46, [%r38+40];
	add.f64 	%fd47, %fd45, %fd46;
	ld.shared.f64 	%fd48, [%r38+48];
	add.f64 	%fd49, %fd47, %fd48;
	ld.shared.f64 	%fd50, [%r38+56];
	add.f64 	%fd84, %fd49, %fd50;
	add.s32 	%r39, %r39, 16;
	add.s32 	%r38, %r38, 128;
	setp.ne.s32 	%p3, %r39, 0;
	@%p3 bra 	$L__BB0_3;
$L__BB0_4:
	setp.eq.s32 	%p4, %r2, 0;
	@%p4 bra 	$L__BB0_13;
	and.b32  	%r10, %r1, 7;
	setp.lt.u32 	%p5, %r2, 8;
	@%p5 bra 	$L__BB0_7;
	shl.b32 	%r30, %r41, 3;
	add.s32 	%r32, %r24, %r30;
	ld.shared.f64 	%fd52, [%r32];
	add.f64 	%fd53, %fd84, %fd52;
	ld.shared.f64 	%fd54, [%r32+8];
	add.f64 	%fd55, %fd53, %fd54;
	ld.shared.f64 	%fd56, [%r32+16];
	add.f64 	%fd57, %fd55, %fd56;
	ld.shared.f64 	%fd58, [%r32+24];
	add.f64 	%fd59, %fd57, %fd58;
	ld.shared.f64 	%fd60, [%r32+32];
	add.f64 	%fd61, %fd59, %fd60;
	ld.shared.f64 	%fd62, [%r32+40];
	add.f64 	%fd63, %fd61, %fd62;
	ld.shared.f64 	%fd64, [%r32+48];
	add.f64 	%fd65, %fd63, %fd64;
	ld.shared.f64 	%fd66, [%r32+56];
	add.f64 	%fd84, %fd65, %fd66;
	add.s32 	%r41, %r41, 8;
$L__BB0_7:
	setp.eq.s32 	%p6, %r10, 0;
	@%p6 bra 	$L__BB0_13;
	and.b32  	%r13, %r1, 3;
	setp.lt.u32 	%p7, %r10, 4;
	@%p7 bra 	$L__BB0_10;
	shl.b32 	%r33, %r41, 3;
	add.s32 	%r35, %r24, %r33;
	ld.shared.f64 	%fd68, [%r35];
	add.f64 	%fd69, %fd84, %fd68;
	ld.shared.f64 	%fd70, [%r35+8];
	add.f64 	%fd71, %fd69, %fd70;
	ld.shared.f64 	%fd72, [%r35+16];
	add.f64 	%fd73, %fd71, %fd72;
	ld.shared.f64 	%fd74, [%r35+24];
	add.f64 	%fd84, %fd73, %fd74;
	add.s32 	%r41, %r41, 4;
$L__BB0_10:
	setp.eq.s32 	%p8, %r13, 0;
	@%p8 bra 	$L__BB0_13;
	shl.b32 	%r36, %r41, 3;
	add.s32 	%r44, %r24, %r36;
	neg.s32 	%r43, %r13;
$L__BB0_12:
	.pragma "nounroll";
	ld.shared.f64 	%fd75, [%r44];
	add.f64 	%fd84, %fd84, %fd75;
	add.s32 	%r44, %r44, 8;
	add.s32 	%r43, %r43, 1;
	setp.ne.s32 	%p9, %r43, 0;
	@%p9 bra 	$L__BB0_12;
$L__BB0_13:
	cvta.to.global.u64 	%rd9, %rd1;
	st.global.f64 	[%rd9], %fd84;
$L__BB0_14:
	ret;

}
	// .globl	_Z31parallelVectorOnMatrixMulKernelPKdS0_Pd
.visible .entry _Z31parallelVectorOnMatrixMulKernelPKdS0_Pd(
	.param .u64 .ptr .align 1 _Z31parallelVectorOnMatrixMulKernelPKdS0_Pd_param_0,
	.param .u64 .ptr .align 1 _Z31parallelVectorOnMatrixMulKernelPKdS0_Pd_param_1,
	.param .u64 .ptr .align 1 _Z31parallelVectorOnMatrixMulKernelPKdS0_Pd_param_2
)
{
	.reg .pred 	%p<2>;
	.reg .b32 	%r<26>;
	.reg .b64 	%rd<43>;
	.reg .b64 	%fd<52>;

	ld.param.u64 	%rd4, [_Z31parallelVectorOnMatrixMulKernelPKdS0_Pd_param_0];
	ld.param.u64 	%rd5, [_Z31parallelVectorOnMatrixMulKernelPKdS0_Pd_param_1];
	ld.param.u64 	%rd3, [_Z31parallelVectorOnMatrixMulKernelPKdS0_Pd_param_2];
	cvta.to.global.u64 	%rd1, %rd5;
	cvta.to.global.u64 	%rd2, %rd4;
	mov.u32 	%r5, %ntid.x;
	mov.u32 	%r6, %ctaid.x;
	mov.u32 	%r7, %tid.x;
	mad.lo.s32 	%r1, %r5, %r6, %r7;
	mov.f64 	%fd51, 0d0000000000000000;
	mov.b32 	%r25, 0;
$L__BB1_1:
	mul.wide.u32 	%rd6, %r25, 8;
	add.s64 	%rd7, %rd2, %rd6;
	ld.global.f64 	%fd4, [%rd7];
	shl.b32 	%r8, %r25, 9;
	add.s32 	%r9, %r8, %r1;
	mul.wide.u32 	%rd8, %r9, 8;
	add.s64 	%rd9, %rd1, %rd8;
	ld.global.f64 	%fd5, [%rd9];
	fma.rn.f64 	%fd6, %fd4, %fd5, %fd51;
	ld.global.f64 	%fd7, [%rd7+8];
	add.s32 	%r10, %r9, 512;
	mul.wide.u32 	%rd10, %r10, 8;
	add.s64 	%rd11, %rd1, %rd10;
	ld.global.f64 	%fd8, [%rd11];
	fma.rn.f64 	%fd9, %fd7, %fd8, %fd6;
	ld.global.f64 	%fd10, [%rd7+16];
	add.s32 	%r11, %r9, 1024;
	mul.wide.u32 	%rd12, %r11, 8;
	add.s64 	%rd13, %rd1, %rd12;
	ld.global.f64 	%fd11, [%rd13];
	fma.rn.f64 	%fd12, %fd10, %fd11, %fd9;
	ld.global.f64 	%fd13, [%rd7+24];
	add.s32 	%r12, %r9, 1536;
	mul.wide.u32 	%rd14, %r12, 8;
	add.s64 	%rd15, %rd1, %rd14;
	ld.global.f64 	%fd14, [%rd15];
	fma.rn.f64 	%fd15, %fd13, %fd14, %fd12;
	ld.global.f64 	%fd16, [%rd7+32];
	add.s32 	%r13, %r9, 2048;
	mul.wide.u32 	%rd16, %r13, 8;
	add.s64 	%rd17, %rd1, %rd16;
	ld.global.f64 	%fd17, [%rd17];
	fma.rn.f64 	%fd18, %fd16, %fd17, %fd15;
	ld.global.f64 	%fd19, [%rd7+40];
	add.s32 	%r14, %r9, 2560;
	mul.wide.u32 	%rd18, %r14, 8;
	add.s64 	%rd19, %rd1, %rd18;
	ld.global.f64 	%fd20, [%rd19];
	fma.rn.f64 	%fd21, %fd19, %fd20, %fd18;
	ld.global.f64 	%fd22, [%rd7+48];
	add.s32 	%r15, %r9, 3072;
	mul.wide.u32 	%rd20, %r15, 8;
	add.s64 	%rd21, %rd1, %rd20;
	ld.global.f64 	%fd23, [%rd21];
	fma.rn.f64 	%fd24, %fd22, %fd23, %fd21;
	ld.global.f64 	%fd25, [%rd7+56];
	add.s32 	%r16, %r9, 3584;
	mul.wide.u32 	%rd22, %r16, 8;
	add.s64 	%rd23, %rd1, %rd22;
	ld.global.f64 	%fd26, [%rd23];
	fma.rn.f64 	%fd27, %fd25, %fd26, %fd24;
	ld.global.f64 	%fd28, [%rd7+64];
	add.s32 	%r17, %r9, 4096;
	mul.wide.u32 	%rd24, %r17, 8;
	add.s64 	%rd25, %rd1, %rd24;
	ld.global.f64 	%fd29, [%rd25];
	fma.rn.f64 	%fd30, %fd28, %fd29, %fd27;
	ld.global.f64 	%fd31, [%rd7+72];
	add.s32 	%r18, %r9, 4608;
	mul.wide.u32 	%rd26, %r18, 8;
	add.s64 	%rd27, %rd1, %rd26;
	ld.global.f64 	%fd32, [%rd27];
	fma.rn.f64 	%fd33, %fd31, %fd32, %fd30;
	ld.global.f64 	%fd34, [%rd7+80];
	add.s32 	%r19, %r9, 5120;
	mul.wide.u32 	%rd28, %r19, 8;
	add.s64 	%rd29, %rd1, %rd28;
	ld.global.f64 	%fd35, [%rd29];
	fma.rn.f64 	%fd36, %fd34, %fd35, %fd33;
	ld.global.f64 	%fd37, [%rd7+88];
	add.s32 	%r20, %r9, 5632;
	mul.wide.u32 	%rd30, %r20, 8;
	add.s64 	%rd31, %rd1, %rd30;
	ld.global.f64 	%fd38, [%rd31];
	fma.rn.f64 	%fd39, %fd37, %fd38, %fd36;
	ld.global.f64 	%fd40, [%rd7+96];
	add.s32 	%r21, %r9, 6144;
	mul.wide.u32 	%rd32, %r21, 8;
	add.s64 	%rd33, %rd1, %rd32;
	ld.global.f64 	%fd41, [%rd33];
	fma.rn.f64 	%fd42, %fd40, %fd41, %fd39;
	ld.global.f64 	%fd43, [%rd7+104];
	add.s32 	%r22, %r9, 6656;
	mul.wide.u32 	%rd34, %r22, 8;
	add.s64 	%rd35, %rd1, %rd34;
	ld.global.f64 	%fd44, [%rd35];
	fma.rn.f64 	%fd45, %fd43, %fd44, %fd42;
	ld.global.f64 	%fd46, [%rd7+112];
	add.s32 	%r23, %r9, 7168;
	mul.wide.u32 	%rd36, %r23, 8;
	add.s64 	%rd37, %rd1, %rd36;
	ld.global.f64 	%fd47, [%rd37];
	fma.rn.f64 	%fd48, %fd46, %fd47, %fd45;
	ld.global.f64 	%fd49, [%rd7+120];
	add.s32 	%r24, %r9, 7680;
	mul.wide.u32 	%rd38, %r24, 8;
	add.s64 	%rd39, %rd1, %rd38;
	ld.global.f64 	%fd50, [%rd39];
	fma.rn.f64 	%fd51, %fd49, %fd50, %fd48;
	add.s32 	%r25, %r25, 16;
	setp.ne.s32 	%p1, %r25, 512;
	@%p1 bra 	$L__BB1_1;
	cvta.to.global.u64 	%rd40, %rd3;
	mul.wide.u32 	%rd41, %r1, 8;
	add.s64 	%rd42, %rd40, %rd41;
	st.global.f64 	[%rd42], %fd51;
	ret;

}


// ===== COMPILED SASS (sm_100) =====

	.target	sm_100

	.elftype	@"ET_EXEC"


//--------------------- .note.nv.tkinfo           --------------------------
	.section	.note.nv.tkinfo,"",@"SHT_NOTE"
	.sectionflags	@"SHF_NOTE_NV_TKINFO"
	.tkinfo
        /*0018*/ 	.word	0x00000002
        /*0030*/ 	.string	""
        /*0030*/ 	.string	"ptxas"
        /*0030*/ 	.string	"Cuda compilation tools, release 13.0, V13.0.88"
        /*0030*/ 	.string	"Build cuda_13.0.r13.0/compiler.36424714_0"
        /*0030*/ 	.string	"-arch sm_100 -m 64 "



//--------------------- .note.nv.cuinfo           --------------------------
	.section	.note.nv.cuinfo,"",@"SHT_NOTE"
	.sectionflags	@"SHF_NOTE_NV_CUINFO"
        /*0018*/ 	.short	0x0002
        /*001a*/ 	.short	0x0064
        /*001c*/ 	.short	0x0082
	.zero		2


//--------------------- .nv.info                  --------------------------
	.section	.nv.info,"",@"SHT_CUDA_INFO"
	.align	4


	//----- nvinfo : EIATTR_REGCOUNT
	.align		4
        /*0000*/ 	.byte	0x04, 0x2f
        /*0002*/ 	.short	(.L_1 - .L_0)
	.align		4
.L_0:
        /*0004*/ 	.word	index@(_Z24parallelScalarMultKernelPKdS0_Pd)
        /*0008*/ 	.word	0x00000016


	//----- nvinfo : EIATTR_FRAME_SIZE
	.align		4
.L_1:
        /*000c*/ 	.byte	0x04, 0x11
        /*000e*/ 	.short	(.L_3 - .L_2)
	.align		4
.L_2:
        /*0010*/ 	.word	index@(_Z24parallelScalarMultKernelPKdS0_Pd)
        /*0014*/ 	.word	0x00000000


	//----- nvinfo : EIATTR_REGCOUNT
	.align		4
.L_3:
        /*0018*/ 	.byte	0x04, 0x2f
        /*001a*/ 	.short	(.L_5 - .L_4)
	.align		4
.L_4:
        /*001c*/ 	.word	index@(_Z31parallelVectorOnMatrixMulKernelPKdS0_Pd)
        /*0020*/ 	.word	0x00000020


	//----- nvinfo : EIATTR_FRAME_SIZE
	.align		4
.L_5:
        /*0024*/ 	.byte	0x04, 0x11
        /*0026*/ 	.short	(.L_7 - .L_6)
	.align		4
.L_6:
        /*0028*/ 	.word	index@(_Z31parallelVectorOnMatrixMulKernelPKdS0_Pd)
        /*002c*/ 	.word	0x00000000


	//----- nvinfo : EIATTR_MIN_STACK_SIZE
	.align		4
.L_7:
        /*0030*/ 	.byte	0x04, 0x12
        /*0032*/ 	.short	(.L_9 - .L_8)
	.align		4
.L_8:
        /*0034*/ 	.word	index@(_Z31parallelVectorOnMatrixMulKernelPKdS0_Pd)
        /*0038*/ 	.word	0x00000000


	//----- nvinfo : EIATTR_MIN_STACK_SIZE
	.align		4
.L_9:
        /*003c*/ 	.byte	0x04, 0x12
        /*003e*/ 	.short	(.L_11 - .L_10)
	.align		4
.L_10:
        /*0040*/ 	.word	index@(_Z24parallelScalarMultKernelPKdS0_Pd)
        /*0044*/ 	.word	0x00000000
.L_11:


//--------------------- .nv.compat                --------------------------
	.section	.nv.compat,"",@"SHT_CUDA_COMPAT_INFO"
	.align	4
        /*0000*/ 	.byte	0x02, 0x09, 0x00, 0x00, 0x02, 0x02, 0x01, 0x00, 0x02, 0x05, 0x05, 0x00, 0x03, 0x07, 0x01, 0x01
        /*0010*/ 	.byte	0x02, 0x03, 0x00, 0x00, 0x02, 0x06, 0x01, 0x00, 0x04, 0x0b, 0x08, 0x00, 0x01, 0x00, 0x00, 0x00
        /*0020*/ 	.byte	0x00, 0x00, 0x00, 0x00


//--------------------- .nv.info._Z31parallelVectorOnMatrixMulKernelPKdS0_Pd --------------------------
	.section	.nv.info._Z31parallelVectorOnMatrixMulKernelPKdS0_Pd,"",@"SHT_CUDA_INFO"
	.sectionflags	@""
	.align	4


	//----- nvinfo : EIATTR_CUDA_API_VERSION
	.align		4
        /*0000*/ 	.byte	0x04, 0x37
        /*0002*/ 	.short	(.L_13 - .L_12)
.L_12:
        /*0004*/ 	.word	0x00000082


	//----- nvinfo : EIATTR_KPARAM_INFO
	.align		4
.L_13:
        /*0008*/ 	.byte	0x04, 0x17
        /*000a*/ 	.short	(.L_15 - .L_14)
.L_14:
        /*000c*/ 	.word	0x00000000
        /*0010*/ 	.short	0x0002
        /*0012*/ 	.short	0x0010
        /*0014*/ 	.byte	0x00, 0xf5, 0x21, 0x00


	//----- nvinfo : EIATTR_KPARAM_INFO
	.align		4
.L_15:
        /*0018*/ 	.byte	0x04, 0x17
        /*001a*/ 	.short	(.L_17 - .L_16)
.L_16:
        /*001c*/ 	.word	0x00000000
        /*0020*/ 	.short	0x0001
        /*0022*/ 	.short	0x0008
        /*0024*/ 	.byte	0x00, 0xf5, 0x21, 0x00


	//----- nvinfo : EIATTR_KPARAM_INFO
	.align		4
.L_17:
        /*0028*/ 	.byte	0x04, 0x17
        /*002a*/ 	.short	(.L_19 - .L_18)
.L_18:
        /*002c*/ 	.word	0x00000000
        /*0030*/ 	.short	0x0000
        /*0032*/ 	.short	0x0000
        /*0034*/ 	.byte	0x00, 0xf5, 0x21, 0x00


	//----- nvinfo : EIATTR_SPARSE_MMA_MASK
	.align		4
.L_19:
        /*0038*/ 	.byte	0x03, 0x50
        /*003a*/ 	.short	0x0000


	//----- nvinfo : EIATTR_MAXREG_COUNT
	.align		4
        /*003c*/ 	.byte	0x03, 0x1b
        /*003e*/ 	.short	0x00ff


	//----- nvinfo : EIATTR_MERCURY_ISA_VERSION
	.align		4
        /*0040*/ 	.byte	0x03, 0x5f
        /*0042*/ 	.short	0x0101


	//----- nvinfo : EIATTR_VRC_CTA_INIT_COUNT
	.align		4
        /*0044*/ 	.byte	0x02, 0x4a
	.zero		1
	.zero		1


	//----- nvinfo : EIATTR_EXIT_INSTR_OFFSETS
	.align		4
        /*0048*/ 	.byte	0x04, 0x1c
        /*004a*/ 	.short	(.L_21 - .L_20)


	//   ....[0]....
.L_20:
        /*004c*/ 	.word	0x00000610


	//----- nvinfo : EIATTR_CBANK_PARAM_SIZE
	.align		4
.L_21:
        /*0050*/ 	.byte	0x03, 0x19
        /*0052*/ 	.short	0x0018


	//----- nvinfo : EIATTR_PARAM_CBANK
	.align		4
        /*0054*/ 	.byte	0x04, 0x0a
        /*0056*/ 	.short	(.L_23 - .L_22)
	.align		4
.L_22:
        /*0058*/ 	.word	index@(.nv.constant0._Z31parallelVectorOnMatrixMulKernelPKdS0_Pd)
        /*005c*/ 	.short	0x0380
        /*005e*/ 	.short	0x0018


	//----- nvinfo : EIATTR_SW_WAR
	.align		4
.L_23:
        /*0060*/ 	.byte	0x04, 0x36
        /*0062*/ 	.short	(.L_25 - .L_24)
.L_24:
        /*0064*/ 	.word	0x00000008
.L_25:


//--------------------- .nv.info._Z24parallelScalarMultKernelPKdS0_Pd --------------------------
	.section	.nv.info._Z24parallelScalarMultKernelPKdS0_Pd,"",@"SHT_CUDA_INFO"
	.sectionflags	@""
	.align	4


	//----- nvinfo : EIATTR_CUDA_API_VERSION
	.align		4
        /*0000*/ 	.byte	0x04, 0x37
        /*0002*/ 	.short	(.L_27 - .L_26)
.L_26:
        /*0004*/ 	.word	0x00000082


	//----- nvinfo : EIATTR_KPARAM_INFO
	.align		4
.L_27:
        /*0008*/ 	.byte	0x04, 0x17
        /*000a*/ 	.short	(.L_29 - .L_28)
.L_28:
        /*000c*/ 	.word	0x00000000
        /*0010*/ 	.short	0x0002
        /*0012*/ 	.short	0x0010
        /*0014*/ 	.byte	0x00, 0xf5, 0x21, 0x00


	//----- nvinfo : EIATTR_KPARAM_INFO
	.align		4
.L_29:
        /*0018*/ 	.byte	0x04, 0x17
        /*001a*/ 	.short	(.L_31 - .L_30)
.L_30:
        /*001c*/ 	.word	0x00000000
        /*0020*/ 	.short	0x0001
        /*0022*/ 	.short	0x0008
        /*0024*/ 	.byte	0x00, 0xf5, 0x21, 0x00


	//----- nvinfo : EIATTR_KPARAM_INFO
	.align		4
.L_31:
        /*0028*/ 	.byte	0x04, 0x17
        /*002a*/ 	.short	(.L_33 - .L_32)
.L_32:
        /*002c*/ 	.word	0x00000000
        /*0030*/ 	.short	0x0000
        /*0032*/ 	.short	0x0000
        /*0034*/ 	.byte	0x00, 0xf5, 0x21, 0x00


	//----- nvinfo : EIATTR_SPARSE_MMA_MASK
	.align		4
.L_33:
        /*0038*/ 	.byte	0x03, 0x50
        /*003a*/ 	.short	0x0000


	//----- nvinfo : EIATTR_MAXREG_COUNT
	.align		4
        /*003c*/ 	.byte	0x03, 0x1b
        /*003e*/ 	.short	0x00ff


	//----- nvinfo : EIATTR_NUM_BARRIERS
	.align		4
        /*0040*/ 	.byte	0x02, 0x4c
        /*0042*/ 	.byte	0x01
	.zero		1


	//----- nvinfo : EIATTR_MERCURY_ISA_VERSION
	.align		4
        /*0044*/ 	.byte	0x03, 0x5f
        /*0046*/ 	.short	0x0101


	//----- nvinfo : EIATTR_VRC_CTA_INIT_COUNT
	.align		4
        /*0048*/ 	.byte	0x02, 0x4a
	.zero		1
	.zero		1


	//----- nvinfo : EIATTR_EXIT_INSTR_OFFSETS
	.align		4
        /*004c*/ 	.byte	0x04, 0x1c
        /*004e*/ 	.short	(.L_35 - .L_34)


	//   ....[0]....
.L_34:
        /*0050*/ 	.word	0x00000110


	//   ....[1]....
        /*0054*/ 	.word	0x00000650


	//----- nvinfo : EIATTR_CBANK_PARAM_SIZE
	.align		4
.L_35:
        /*0058*/ 	.byte	0x03, 0x19
        /*005a*/ 	.short	0x0018


	//----- nvinfo : EIATTR_PARAM_CBANK
	.align		4
        /*005c*/ 	.byte	0x04, 0x0a
        /*005e*/ 	.short	(.L_37 - .L_36)
	.align		4
.L_36:
        /*0060*/ 	.word	index@(.nv.constant0._Z24parallelScalarMultKernelPKdS0_Pd)
        /*0064*/ 	.short	0x0380
        /*0066*/ 	.short	0x0018


	//----- nvinfo : EIATTR_SW_WAR
	.align		4
.L_37:
        /*0068*/ 	.byte	0x04, 0x36
        /*006a*/ 	.short	(.L_39 - .L_38)
.L_38:
        /*006c*/ 	.word	0x00000008
.L_39:


//--------------------- .nv.callgraph             --------------------------
	.section	.nv.callgraph,"",@"SHT_CUDA_CALLGRAPH"
	.align	4
	.sectionentsize	8
	.align		4
        /*0000*/ 	.word	0x00000000
	.align		4
        /*0004*/ 	.word	0xffffffff
	.align		4
        /*0008*/ 	.word	0x00000000
	.align		4
        /*000c*/ 	.word	0xfffffffe
	.align		4
        /*0010*/ 	.word	0x00000000
	.align		4
        /*0014*/ 	.word	0xfffffffd
	.align		4
        /*0018*/ 	.word	0x00000000
	.align		4
        /*001c*/ 	.word	0xfffffffc


//--------------------- .text._Z31parallelVectorOnMatrixMulKernelPKdS0_Pd --------------------------
	.section	.text._Z31parallelVectorOnMatrixMulKernelPKdS0_Pd,"ax",@progbits
	.align	128
        .global         _Z31parallelVectorOnMatrixMulKernelPKdS0_Pd
        .type           _Z31parallelVectorOnMatrixMulKernelPKdS0_Pd,@function
        .size           _Z31parallelVectorOnMatrixMulKernelPKdS0_Pd,(.L_x_9 - _Z31parallelVectorOnMatrixMulKernelPKdS0_Pd)
        .other          _Z31parallelVectorOnMatrixMulKernelPKdS0_Pd,@"STO_CUDA_ENTRY STV_DEFAULT"
_Z31parallelVectorOnMatrixMulKernelPKdS0_Pd:
.text._Z31parallelVectorOnMatrixMulKernelPKdS0_Pd:
[----:B------:R-:W-:Y:S01]  /*0000*/  LDC R1, c[0x0][0x37c] ;  /* 0x0000df00ff017b82 */ /* 0x000fe20000000800 */
[----:B------:R-:W0:Y:S01]  /*0010*/  S2R R11, SR_CTAID.X ;  /* 0x00000000000b7919 */ /* 0x000e220000002500 */
[----:B------:R-:W0:Y:S01]  /*0020*/  LDCU UR6, c[0x0][0x360] ;  /* 0x00006c00ff0677ac */ /* 0x000e220008000800 */
[----:B------:R-:W-:Y:S01]  /*0030*/  HFMA2 R0, -RZ, RZ, 0, 0 ;  /* 0x00000000ff007431 */ /* 0x000fe200000001ff */
[----:B------:R-:W-:Y:S01]  /*0040*/  CS2R R16, SRZ ;  /* 0x0000000000107805 */ /* 0x000fe2000001ff00 */
[----:B------:R-:W0:Y:S01]  /*0050*/  S2R R2, SR_TID.X ;  /* 0x0000000000027919 */ /* 0x000e220000002100 */
[----:B------:R-:W1:Y:S02]  /*0060*/  LDCU.64 UR4, c[0x0][0x358] ;  /* 0x00006b00ff0477ac */ /* 0x000e640008000a00 */
[----:B01----:R-:W-:-:S07]  /*0070*/  IMAD R11, R11, UR6, R2 ;  /* 0x000000060b0b7c24 */ /* 0x003fce000f8e0202 */
.L_x_0:
[----:B------:R-:W0:Y:S01]  /*0080*/  LDC.64 R4, c[0x0][0x388] ;  /* 0x0000e200ff047b82 */ /* 0x000e220000000a00 */
[----:B------:R-:W-:-:S04]  /*0090*/  LEA R13, R0, R11, 0x9 ;  /* 0x0000000b000d7211 */ /* 0x000fc800078e48ff */
[----:B------:R-:W-:-:S03]  /*00a0*/  IADD3 R7, PT, PT, R13, 0x200, RZ ;  /* 0x000002000d077810 */ /* 0x000fc60007ffe0ff */
[----:B------:R-:W1:Y:S01]  /*00b0*/  LDC.64 R2, c[0x0][0x380] ;  /* 0x0000e000ff027b82 */ /* 0x000e620000000a00 */
[C---:B------:R-:W-:Y:S01]  /*00c0*/  IADD3 R15, PT, PT, R13.reuse, 0x400, RZ ;  /* 0x000004000d0f7810 */ /* 0x040fe20007ffe0ff */
[----:B0-----:R-:W-:-:S04]  /*00d0*/  IMAD.WIDE.U32 R18, R13, 0x8, R4 ;  /* 0x000000080d127825 */ /* 0x001fc800078e0004 */
[----:B------:R-:W-:Y:S02]  /*00e0*/  IMAD.WIDE.U32 R6, R7, 0x8, R4 ;  /* 0x0000000807067825 */ /* 0x000fe400078e0004 */
[----:B------:R-:W2:Y:S02]  /*00f0*/  LDG.E.64 R18, desc[UR4][R18.64] ;  /* 0x0000000412127981 */ /* 0x000ea4000c1e1b00 */
[----:B-1----:R-:W-:Y:S02]  /*0100*/  IMAD.WIDE.U32 R2, R0, 0x8, R2 ;  /* 0x0000000800027825 */ /* 0x002fe400078e0002 */
[----:B------:R-:W3:Y:S04]  /*0110*/  LDG.E.64 R6, desc[UR4][R6.64] ;  /* 0x0000000406067981 */ /* 0x000ee8000c1e1b00 */
[----:B------:R-:W2:Y:S01]  /*0120*/  LDG.E.64 R22, desc[UR4][R2.64] ;  /* 0x0000000402167981 */ /* 0x000ea2000c1e1b00 */
[----:B------:R-:W-:-:S03]  /*0130*/  IMAD.WIDE.U32 R14, R15, 0x8, R4 ;  /* 0x000000080f0e7825 */ /* 0x000fc600078e0004 */
[----:B------:R-:W3:Y:S04]  /*0140*/  LDG.E.64 R20, desc[UR4][R2.64+0x8] ;  /* 0x0000080402147981 */ /* 0x000ee8000c1e1b00 */
[----:B------:R-:W4:Y:S04]  /*0150*/  LDG.E.64 R26, desc[UR4][R2.64+0x10] ;  /* 0x00001004021a7981 */ /* 0x000f28000c1e1b00 */
[----:B------:R-:W4:Y:S01]  /*0160*/  LDG.E.64 R14, desc[UR4][R14.64] ;  /* 0x000000040e0e7981 */ /* 0x000f22000c1e1b00 */
[C---:B------:R-:W-:Y:S02]  /*0170*/  IADD3 R9, PT, PT, R13.reuse, 0x600, RZ ;  /* 0x000006000d097810 */ /* 0x040fe40007ffe0ff */
[----:B------:R-:W-:Y:S01]  /*0180*/  IADD3 R29, PT, PT, R13, 0x800, RZ ;  /* 0x000008000d1d7810 */ /* 0x000fe20007ffe0ff */
[----:B------:R-:W5:Y:S02]  /*0190*/  LDG.E.64 R24, desc[UR4][R2.64+0x20] ;  /* 0x0000200402187981 */ /* 0x000f64000c1e1b00 */
[----:B------:R-:W-:-:S06]  /*01a0*/  IMAD.WIDE.U32 R8, R9, 0x8, R4 ;  /* 0x0000000809087825 */ /* 0x000fcc00078e0004 */
[----:B------:R-:W5:Y:S01]  /*01b0*/  LDG.E.64 R8, desc[UR4][R8.64] ;  /* 0x0000000408087981 */ /* 0x000f62000c1e1b00 */
[----:B------:R-:W-:Y:S01]  /*01c0*/  IMAD.WIDE.U32 R28, R29, 0x8, R4 ;  /* 0x000000081d1c7825 */ /* 0x000fe200078e0004 */
[----:B--2---:R-:W-:Y:S02]  /*01d0*/  DFMA R18, R22, R18, R16 ;  /* 0x000000121612722b */ /* 0x004fe40000000010 */
[----:B------:R-:W5:Y:S01]  /*01e0*/  LDG.E.64 R22, desc[UR4][R2.64+0x18] ;  /* 0x0000180402167981 */ /* 0x000f62000c1e1b00 */
[----:B------:R-:W-:-:S05]  /*01f0*/  IADD3 R17, PT, PT, R13, 0xa00, RZ ;  /* 0x00000a000d117810 */ /* 0x000fca0007ffe0ff */
[----:B---3--:R-:W-:Y:S01]  /*0200*/  DFMA R20, R20, R6, R18 ;  /* 0x000000061414722b */ /* 0x008fe20000000012 */
[----:B------:R0:W2:Y:S01]  /*0210*/  LDG.E.64 R6, desc[UR4][R28.64] ;  /* 0x000000041c067981 */ /* 0x0000a2000c1e1b00 */
[----:B------:R-:W-:Y:S01]  /*0220*/  IMAD.WIDE.U32 R16, R17, 0x8, R4 ;  /* 0x0000000811107825 */ /* 0x000fe200078e0004 */
[----:B------:R-:W-:-:S05]  /*0230*/  IADD3 R19, PT, PT, R13, 0xc00, RZ ;  /* 0x00000c000d137810 */ /* 0x000fca0007ffe0ff */
[----:B----4-:R-:W-:Y:S01]  /*0240*/  DFMA R26, R26, R14, R20 ;  /* 0x0000000e1a1a722b */ /* 0x010fe20000000014 */
[----:B------:R-:W3:Y:S04]  /*0250*/  LDG.E.64 R16, desc[UR4][R16.64] ;  /* 0x0000000410107981 */ /* 0x000ee8000c1e1b00 */
[----:B------:R-:W3:Y:S01]  /*0260*/  LDG.E.64 R14, desc[UR4][R2.64+0x28] ;  /* 0x00002804020e7981 */ /* 0x000ee2000c1e1b00 */
[----:B------:R-:W-:-:S03]  /*0270*/  IMAD.WIDE.U32 R18, R19, 0x8, R4 ;  /* 0x0000000813127825 */ /* 0x000fc600078e0004 */
[----:B------:R-:W4:Y:S04]  /*0280*/  LDG.E.64 R20, desc[UR4][R2.64+0x30] ;  /* 0x0000300402147981 */ /* 0x000f28000c1e1b00 */
[----:B------:R-:W4:Y:S01]  /*0290*/  LDG.E.64 R18, desc[UR4][R18.64] ;  /* 0x0000000412127981 */ /* 0x000f22000c1e1b00 */
[----:B0-----:R-:W-:-:S05]  /*02a0*/  IADD3 R29, PT, PT, R13, 0x1000, RZ ;  /* 0x000010000d1d7810 */ /* 0x001fca0007ffe0ff */
[----:B------:R-:W-:Y:S01]  /*02b0*/  IMAD.WIDE.U32 R28, R29, 0x8, R4 ;  /* 0x000000081d1c7825 */ /* 0x000fe200078e0004 */
[----:B-----5:R-:W-:Y:S01]  /*02c0*/  DFMA R22, R22, R8, R26 ;  /* 0x000000081616722b */ /* 0x020fe2000000001a */
[----:B------:R-:W-:-:S05]  /*02d0*/  IADD3 R9, PT, PT, R13, 0xe00, RZ ;  /* 0x00000e000d097810 */ /* 0x000fca0007ffe0ff */
[----:B------:R-:W-:Y:S02]  /*02e0*/  IMAD.WIDE.U32 R8, R9, 0x8, R4 ;  /* 0x0000000809087825 */ /* 0x000fe400078e0004 */
[----:B--2---:R-:W-:Y:S01]  /*02f0*/  DFMA R24, R24, R6, R22 ;  /* 0x000000061818722b */ /* 0x004fe20000000016 */
[----:B------:R-:W2:Y:S04]  /*0300*/  LDG.E.64 R6, desc[UR4][R2.64+0x38] ;  /* 0x0000380402067981 */ /* 0x000ea8000c1e1b00 */
[----:B------:R-:W2:Y:S04]  /*0310*/  LDG.E.64 R8, desc[UR4][R8.64] ;  /* 0x0000000408087981 */ /* 0x000ea8000c1e1b00 */
[----:B------:R-:W5:Y:S01]  /*0320*/  LDG.E.64 R22, desc[UR4][R2.64+0x48] ;  /* 0x0000480402167981 */ /* 0x000f62000c1e1b00 */
[----:B---3--:R-:W-:Y:S01]  /*0330*/  DFMA R26, R14, R16, R24 ;  /* 0x000000100e1a722b */ /* 0x008fe20000000018 */
[----:B------:R-:W-:-:S02]  /*0340*/  IADD3 R25, PT, PT, R13, 0x1200, RZ ;  /* 0x000012000d197810 */ /* 0x000fc40007ffe0ff */
[----:B------:R-:W3:Y:S04]  /*0350*/  LDG.E.64 R16, desc[UR4][R2.64+0x40] ;  /* 0x0000400402107981 */ /* 0x000ee8000c1e1b00 */
[----:B------:R-:W3:Y:S01]  /*0360*/  LDG.E.64 R14, desc[UR4][R28.64] ;  /* 0x000000041c0e7981 */ /* 0x000ee2000c1e1b00 */
[--C-:B------:R-:W-:Y:S01]  /*0370*/  IMAD.WIDE.U32 R24, R25, 0x8, R4.reuse ;  /* 0x0000000819187825 */ /* 0x100fe200078e0004 */
[----:B----4-:R-:W-:Y:S01]  /*0380*/  DFMA R26, R20, R18, R26 ;  /* 0x00000012141a722b */ /* 0x010fe2000000001a */
[----:B------:R-:W-:Y:S01]  /*0390*/  IADD3 R19, PT, PT, R13, 0x1400, RZ ;  /* 0x000014000d137810 */ /* 0x000fe20007ffe0ff */
[----:B------:R-:W4:Y:S04]  /*03a0*/  LDG.E.64 R20, desc[UR4][R2.64+0x50] ;  /* 0x0000500402147981 */ /* 0x000f28000c1e1b00 */
[----:B------:R-:W5:Y:S01]  /*03b0*/  LDG.E.64 R24, desc[UR4][R24.64] ;  /* 0x0000000418187981 */ /* 0x000f62000c1e1b00 */
[----:B------:R-:W-:-:S06]  /*03c0*/  IMAD.WIDE.U32 R18, R19, 0x8, R4 ;  /* 0x0000000813127825 */ /* 0x000fcc00078e0004 */
[----:B------:R-:W4:Y:S01]  /*03d0*/  LDG.E.64 R18, desc[UR4][R18.64] ;  /* 0x0000000412127981 */ /* 0x000f22000c1e1b00 */
[----:B--2---:R-:W-:Y:S01]  /*03e0*/  DFMA R8, R6, R8, R26 ;  /* 0x000000080608722b */ /* 0x004fe2000000001a */
[----:B------:R-:W-:-:S05]  /*03f0*/  IADD3 R7, PT, PT, R13, 0x1600, RZ ;  /* 0x000016000d077810 */ /* 0x000fca0007ffe0ff */
[----:B------:R-:W-:Y:S02]  /*0400*/  IMAD.WIDE.U32 R6, R7, 0x8, R4 ;  /* 0x0000000807067825 */ /* 0x000fe400078e0004 */
[----:B---3--:R-:W-:-:S04]  /*0410*/  DFMA R14, R16, R14, R8 ;  /* 0x0000000e100e722b */ /* 0x008fc80000000008 */
[----:B------:R-:W2:Y:S01]  /*0420*/  LDG.E.64 R6, desc[UR4][R6.64] ;  /* 0x0000000406067981 */ /* 0x000ea2000c1e1b00 */
[----:B------:R-:W-:-:S03]  /*0430*/  IADD3 R17, PT, PT, R13, 0x1800, RZ ;  /* 0x000018000d117810 */ /* 0x000fc60007ffe0ff */
[----:B------:R-:W2:Y:S02]  /*0440*/  LDG.E.64 R8, desc[UR4][R2.64+0x58] ;  /* 0x0000580402087981 */ /* 0x000ea4000c1e1b00 */
[--C-:B------:R-:W-:Y:S01]  /*0450*/  IMAD.WIDE.U32 R16, R17, 0x8, R4.reuse ;  /* 0x0000000811107825 */ /* 0x100fe200078e0004 */
[----:B-----5:R-:W-:Y:S01]  /*0460*/  DFMA R26, R22, R24, R14 ;  /* 0x00000018161a722b */ /* 0x020fe2000000000e */
[----:B------:R-:W-:Y:S01]  /*0470*/  IADD3 R23, PT, PT, R13, 0x1a00, RZ ;  /* 0x00001a000d177810 */ /* 0x000fe20007ffe0ff */
[----:B------:R-:W3:Y:S04]  /*0480*/  LDG.E.64 R14, desc[UR4][R2.64+0x60] ;  /* 0x00006004020e7981 */ /* 0x000ee8000c1e1b00 */
[----:B------:R-:W3:Y:S01]  /*0490*/  LDG.E.64 R16, desc[UR4][R16.64] ;  /* 0x0000000410107981 */ /* 0x000ee2000c1e1b00 */
[--C-:B------:R-:W-:Y:S01]  /*04a0*/  IMAD.WIDE.U32 R22, R23, 0x8, R4.reuse ;  /* 0x0000000817167825 */ /* 0x100fe200078e0004 */
[----:B------:R-:W-:Y:S01]  /*04b0*/  IADD3 R25, PT, PT, R13, 0x1c00, RZ ;  /* 0x00001c000d197810 */ /* 0x000fe20007ffe0ff */
[----:B----4-:R-:W-:Y:S01]  /*04c0*/  DFMA R18, R20, R18, R26 ;  /* 0x000000121412722b */ /* 0x010fe2000000001a */
[----:B------:R-:W4:Y:S03]  /*04d0*/  LDG.E.64 R20, desc[UR4][R2.64+0x68] ;  /* 0x0000680402147981 */ /* 0x000f26000c1e1b00 */
[----:B------:R-:W-:Y:S01]  /*04e0*/  IMAD.WIDE.U32 R24, R25, 0x8, R4 ;  /* 0x0000000819187825 */ /* 0x000fe200078e0004 */
[----:B------:R-:W4:Y:S01]  /*04f0*/  LDG.E.64 R22, desc[UR4][R22.64] ;  /* 0x0000000416167981 */ /* 0x000f22000c1e1b00 */
[----:B------:R-:W-:-:S04]  /*0500*/  IADD3 R27, PT, PT, R13, 0x1e00, RZ ;  /* 0x00001e000d1b7810 */ /* 0x000fc80007ffe0ff */
[----:B------:R-:W5:Y:S01]  /*0510*/  LDG.E.64 R24, desc[UR4][R24.64] ;  /* 0x0000000418187981 */ /* 0x000f62000c1e1b00 */
[----:B------:R-:W-:-:S03]  /*0520*/  IMAD.WIDE.U32 R26, R27, 0x8, R4 ;  /* 0x000000081b1a7825 */ /* 0x000fc600078e0004 */
[----:B------:R-:W5:Y:S04]  /*0530*/  LDG.E.64 R12, desc[UR4][R2.64+0x70] ;  /* 0x00007004020c7981 */ /* 0x000f68000c1e1b00 */
[----:B------:R-:W5:Y:S04]  /*0540*/  LDG.E.64 R4, desc[UR4][R2.64+0x78] ;  /* 0x0000780402047981 */ /* 0x000f68000c1e1b00 */
[----:B------:R-:W5:Y:S01]  /*0550*/  LDG.E.64 R26, desc[UR4][R26.64] ;  /* 0x000000041a1a7981 */ /* 0x000f62000c1e1b00 */
[----:B------:R-:W-:-:S04]  /*0560*/  IADD3 R0, PT, PT, R0, 0x10, RZ ;  /* 0x0000001000007810 */ /* 0x000fc80007ffe0ff */
[----:B------:R-:W-:Y:S01]  /*0570*/  ISETP.NE.AND P0, PT, R0, 0x200, PT ;  /* 0x000002000000780c */ /* 0x000fe20003f05270 */
[----:B--2---:R-:W-:-:S08]  /*0580*/  DFMA R6, R8, R6, R18 ;  /* 0x000000060806722b */ /* 0x004fd00000000012 */
[----:B---3--:R-:W-:-:S08]  /*0590*/  DFMA R6, R14, R16, R6 ;  /* 0x000000100e06722b */ /* 0x008fd00000000006 */
[----:B----4-:R-:W-:-:S08]  /*05a0*/  DFMA R6, R20, R22, R6 ;  /* 0x000000161406722b */ /* 0x010fd00000000006 */
[----:B-----5:R-:W-:-:S08]  /*05b0*/  DFMA R6, R12, R24, R6 ;  /* 0x000000180c06722b */ /* 0x020fd00000000006 */
[----:B------:R-:W-:Y:S01]  /*05c0*/  DFMA R16, R4, R26, R6 ;  /* 0x0000001a0410722b */ /* 0x000fe20000000006 */
[----:B------:R-:W-:Y:S10]  /*05d0*/  @P0 BRA `(.L_x_0) ;  /* 0xfffffff800a80947 */ /* 0x000ff4000383ffff */
[----:B------:R-:W0:Y:S02]  /*05e0*/  LDC.64 R2, c[0x0][0x390] ;  /* 0x0000e400ff027b82 */ /* 0x000e240000000a00 */
[----:B0-----:R-:W-:-:S05]  /*05f0*/  IMAD.WIDE.U32 R2, R11, 0x8, R2 ;  /* 0x000000080b027825 */ /* 0x001fca00078e0002 */
[----:B------:R-:W-:Y:S01]  /*0600*/  STG.E.64 desc[UR4][R2.64], R16 ;  /* 0x0000001002007986 */ /* 0x000fe2000c101b04 */
[----:B------:R-:W-:Y:S05]  /*0610*/  EXIT ;  /* 0x000000000000794d */ /* 0x000fea0003800000 */
.L_x_1:
[----:B------:R-:W-:-:S00]  /*0620*/  BRA `(.L_x_1) ;  /* 0xfffffffc00fc7947 */ /* 0x000fc0000383ffff */
[----:B------:R-:W-:-:S00]  /*0630*/  NOP ;  /* 0x0000000000007918 */ /* 0x000fc00000000000 */
        /* <DEDUP_REMOVED lines=12> */
.L_x_9:


//--------------------- .text._Z24parallelScalarMultKernelPKdS0_Pd --------------------------
	.section	.text._Z24parallelScalarMultKernelPKdS0_Pd,"ax",@progbits
	.align	128
        .global         _Z24parallelScalarMultKernelPKdS0_Pd
        .type           _Z24parallelScalarMultKernelPKdS0_Pd,@function
        .size           _Z24parallelScalarMultKernelPKdS0_Pd,(.L_x_10 - _Z24parallelScalarMultKernelPKdS0_Pd)
        .other          _Z24parallelScalarMultKernelPKdS0_Pd,@"STO_CUDA_ENTRY STV_DEFAULT"
_Z24parallelScalarMultKernelPKdS0_Pd:
.text._Z24parallelScalarMultKernelPKdS0_Pd:
[----:B------:R-:W-:Y:S01]  /*0000*/  LDC R1, c[0x0][0x37c] ;  /* 0x0000df00ff017b82 */ /* 0x000fe20000000800 */
[----:B------:R-:W0:Y:S07]  /*0010*/  S2R R9, SR_TID.X ;  /* 0x0000000000097919 */ /* 0x000e2e0000002100 */
[----:B------:R-:W0:Y:S01]  /*0020*/  LDC.64 R2, c[0x0][0x380] ;  /* 0x0000e000ff027b82 */ /* 0x000e220000000a00 */
[----:B------:R-:W1:Y:S07]  /*0030*/  LDCU.64 UR10, c[0x0][0x358] ;  /* 0x00006b00ff0a77ac */ /* 0x000e6e0008000a00 */
[----:B------:R-:W2:Y:S01]  /*0040*/  LDC.64 R4, c[0x0][0x388] ;  /* 0x0000e200ff047b82 */ /* 0x000ea20000000a00 */
[----:B0-----:R-:W-:-:S04]  /*0050*/  IMAD.WIDE.U32 R2, R9, 0x8, R2 ;  /* 0x0000000809027825 */ /* 0x001fc800078e0002 */
[C---:B--2---:R-:W-:Y:S02]  /*0060*/  IMAD.WIDE.U32 R4, R9.reuse, 0x8, R4 ;  /* 0x0000000809047825 */ /* 0x044fe400078e0004 */
[----:B-1----:R-:W2:Y:S04]  /*0070*/  LDG.E.64 R2, desc[UR10][R2.64] ;  /* 0x0000000a02027981 */ /* 0x002ea8000c1e1b00 */
[----:B------:R-:W2:Y:S01]  /*0080*/  LDG.E.64 R4, desc[UR10][R4.64] ;  /* 0x0000000a04047981 */ /* 0x000ea2000c1e1b00 */
[----:B------:R-:W0:Y:S01]  /*0090*/  S2UR UR5, SR_CgaCtaId ;  /* 0x00000000000579c3 */ /* 0x000e220000008800 */
[----:B------:R-:W-:Y:S01]  /*00a0*/  UMOV UR4, 0x400 ;  /* 0x0000040000047882 */ /* 0x000fe20000000000 */
[----:B------:R-:W-:Y:S01]  /*00b0*/  ISETP.NE.AND P0, PT, R9, RZ, PT ;  /* 0x000000ff0900720c */ /* 0x000fe20003f05270 */
[----:B0-----:R-:W-:-:S06]  /*00c0*/  ULEA UR5, UR5, UR4, 0x18 ;  /* 0x0000000405057291 */ /* 0x001fcc000f8ec0ff */
[----:B------:R-:W-:Y:S01]  /*00d0*/  LEA R9, R9, UR5, 0x3 ;  /* 0x0000000509097c11 */ /* 0x000fe2000f8e18ff */
[----:B--2---:R-:W-:-:S07]  /*00e0*/  DMUL R6, R2, R4 ;  /* 0x0000000402067228 */ /* 0x004fce0000000000 */
[----:B------:R0:W-:Y:S01]  /*00f0*/  STS.64 [R9], R6 ;  /* 0x0000000609007388 */ /* 0x0001e20000000a00 */
[----:B------:R-:W-:Y:S06]  /*0100*/  BAR.SYNC.DEFER_BLOCKING 0x0 ;  /* 0x0000000000007b1d */ /* 0x000fec0000010000 */
[----:B------:R-:W-:Y:S05]  /*0110*/  @P0 EXIT ;  /* 0x000000000000094d */ /* 0x000fea0003800000 */
[----:B------:R-:W1:Y:S01]  /*0120*/  LDCU UR7, c[0x0][0x360] ;  /* 0x00006c00ff0777ac */ /* 0x000e620008000800 */
[----:B------:R-:W-:Y:S01]  /*0130*/  CS2R R14, SRZ ;  /* 0x00000000000e7805 */ /* 0x000fe2000001ff00 */
[----:B------:R-:W-:Y:S01]  /*0140*/  UMOV UR4, URZ ;  /* 0x000000ff00047c82 */ /* 0x000fe20008000000 */
[----:B-1----:R-:W-:Y:S02]  /*0150*/  UISETP.GE.U32.AND UP0, UPT, UR7, 0x10, UPT ;  /* 0x000000100700788c */ /* 0x002fe4000bf06070 */
[----:B------:R-:W-:-:S07]  /*0160*/  ULOP3.LUT UR8, UR7, 0xf, URZ, 0xc0, !UPT ;  /* 0x0000000f07087892 */ /* 0x000fce000f8ec0ff */
[----:B------:R-:W-:Y:S05]  /*0170*/  BRA.U !UP0, `(.L_x_2) ;  /* 0x0000000108847547 */ /* 0x000fea000b800000 */
[----:B------:R-:W-:Y:S01]  /*0180*/  ULOP3.LUT UR6, UR7, 0xfffffff0, URZ, 0xc0, !UPT ;  /* 0xfffffff007067892 */ /* 0x000fe2000f8ec0ff */
[----:B------:R-:W-:Y:S01]  /*0190*/  CS2R R14, SRZ ;  /* 0x00000000000e7805 */ /* 0x000fe2000001ff00 */
[----:B------:R-:W-:Y:S02]  /*01a0*/  ULOP3.LUT UR4, UR7, 0x7f0, URZ, 0xc0, !UPT ;  /* 0x000007f007047892 */ /* 0x000fe4000f8ec0ff */
[----:B------:R-:W-:Y:S02]  /*01b0*/  UIADD3 UR9, UPT, UPT, UR5, 0x40, URZ ;  /* 0x0000004005097890 */ /* 0x000fe4000fffe0ff */
[----:B------:R-:W-:-:S12]  /*01c0*/  UIADD3 UR6, UPT, UPT, -UR6, URZ, URZ ;  /* 0x000000ff06067290 */ /* 0x000fd8000fffe1ff */
.L_x_3:
[----:B------:R-:W1:Y:S01]  /*01d0*/  LDS.128 R16, [UR9+-0x40] ;  /* 0xffffc009ff107984 */ /* 0x000e620008000c00 */
[----:B------:R-:W-:-:S03]  /*01e0*/  UIADD3 UR6, UPT, UPT, UR6, 0x10, URZ ;  /* 0x0000001006067890 */ /* 0x000fc6000fffe0ff */
[----:B0-----:R-:W0:Y:S01]  /*01f0*/  LDS.128 R8, [UR9+-0x30] ;  /* 0xffffd009ff087984 */ /* 0x001e220008000c00 */
[----:B------:R-:W-:-:S03]  /*0200*/  UISETP.NE.AND UP0, UPT, UR6, URZ, UPT ;  /* 0x000000ff0600728c */ /* 0x000fc6000bf05270 */
[----:B------:R-:W2:Y:S01]  /*0210*/  LDS.128 R4, [UR9+-0x20] ;  /* 0xffffe009ff047984 */ /* 0x000ea20008000c00 */
[----:B-1----:R-:W-:-:S03]  /*0220*/  DADD R16, R16, R14 ;  /* 0x0000000010107229 */ /* 0x002fc6000000000e */
[----:B------:R-:W1:Y:S05]  /*0230*/  LDS.128 R12, [UR9+-0x10] ;  /* 0xfffff009ff0c7984 */ /* 0x000e6a0008000c00 */
[----:B------:R-:W-:-:S08]  /*0240*/  DADD R16, R16, R18 ;  /* 0x0000000010107229 */ /* 0x000fd00000000012 */
[----:B0-----:R-:W-:-:S08]  /*0250*/  DADD R8, R16, R8 ;  /* 0x0000000010087229 */ /* 0x001fd00000000008 */
[----:B------:R-:W-:Y:S02]  /*0260*/  DADD R2, R8, R10 ;  /* 0x0000000008027229 */ /* 0x000fe4000000000a */
[----:B------:R-:W0:Y:S06]  /*0270*/  LDS.128 R8, [UR9] ;  /* 0x00000009ff087984 */ /* 0x000e2c0008000c00 */
[----:B--2---:R-:W-:-:S08]  /*0280*/  DADD R2, R2, R4 ;  /* 0x0000000002027229 */ /* 0x004fd00000000004 */
[----:B------:R-:W-:Y:S01]  /*0290*/  DADD R2, R2, R6 ;  /* 0x0000000002027229 */ /* 0x000fe20000000006 */
[----:B------:R-:W2:Y:S07]  /*02a0*/  LDS.128 R4, [UR9+0x10] ;  /* 0x00001009ff047984 */ /* 0x000eae0008000c00 */
[----:B-1----:R-:W-:-:S08]  /*02b0*/  DADD R2, R2, R12 ;  /* 0x0000000002027229 */ /* 0x002fd0000000000c */
[----:B------:R-:W-:Y:S01]  /*02c0*/  DADD R2, R2, R14 ;  /* 0x0000000002027229 */ /* 0x000fe2000000000e */
[----:B------:R-:W1:Y:S07]  /*02d0*/  LDS.128 R12, [UR9+0x20] ;  /* 0x00002009ff0c7984 */ /* 0x000e6e0008000c00 */
[----:B0-----:R-:W-:-:S08]  /*02e0*/  DADD R2, R2, R8 ;  /* 0x0000000002027229 */ /* 0x001fd00000000008 */
[----:B------:R-:W-:Y:S01]  /*02f0*/  DADD R2, R2, R10 ;  /* 0x0000000002027229 */ /* 0x000fe2000000000a */
[----:B------:R-:W0:Y:S01]  /*0300*/  LDS.128 R8, [UR9+0x30] ;  /* 0x00003009ff087984 */ /* 0x000e220008000c00 */
[----:B------:R-:W-:-:S06]  /*0310*/  UIADD3 UR9, UPT, UPT, UR9, 0x80, URZ ;  /* 0x0000008009097890 */ /* 0x000fcc000fffe0ff */
[----:B--2---:R-:W-:-:S08]  /*0320*/  DADD R2, R2, R4 ;  /* 0x0000000002027229 */ /* 0x004fd00000000004 */
[----:B------:R-:W-:-:S08]  /*0330*/  DADD R2, R2, R6 ;  /* 0x0000000002027229 */ /* 0x000fd00000000006 */
[----:B-1----:R-:W-:-:S08]  /*0340*/  DADD R2, R2, R12 ;  /* 0x0000000002027229 */ /* 0x002fd0000000000c */
[----:B------:R-:W-:-:S08]  /*0350*/  DADD R2, R2, R14 ;  /* 0x0000000002027229 */ /* 0x000fd0000000000e */
[----:B0-----:R-:W-:-:S08]  /*0360*/  DADD R2, R2, R8 ;  /* 0x0000000002027229 */ /* 0x001fd00000000008 */
[----:B------:R-:W-:Y:S01]  /*0370*/  DADD R14, R2, R10 ;  /* 0x00000000020e7229 */ /* 0x000fe2000000000a */
[----:B------:R-:W-:Y:S10]  /*0380*/  BRA.U UP0, `(.L_x_3) ;  /* 0xfffffffd00907547 */ /* 0x000ff4000b83ffff */
.L_x_2:
[----:B------:R-:W-:-:S09]  /*0390*/  UISETP.NE.AND UP0, UPT, UR8, URZ, UPT ;  /* 0x000000ff0800728c */ /* 0x000fd2000bf05270 */
[----:B------:R-:W-:Y:S05]  /*03a0*/  BRA.U !UP0, `(.L_x_4) ;  /* 0x0000000108a07547 */ /* 0x000fea000b800000 */
[----:B------:R-:W-:Y:S02]  /*03b0*/  UISETP.GE.U32.AND UP0, UPT, UR8, 0x8, UPT ;  /* 0x000000080800788c */ /* 0x000fe4000bf06070 */
[----:B------:R-:W-:-:S04]  /*03c0*/  ULOP3.LUT UR9, UR7, 0x7, URZ, 0xc0, !UPT ;  /* 0x0000000707097892 */ /* 0x000fc8000f8ec0ff */
[----:B------:R-:W-:-:S03]  /*03d0*/  UISETP.NE.AND UP1, UPT, UR9, URZ, UPT ;  /* 0x000000ff0900728c */ /* 0x000fc6000bf25270 */
[----:B------:R-:W-:Y:S08]  /*03e0*/  BRA.U !UP0, `(.L_x_5) ;  /* 0x0000000108387547 */ /* 0x000ff0000b800000 */
[----:B------:R-:W-:Y:S02]  /*03f0*/  ULEA UR6, UR4, UR5, 0x3 ;  /* 0x0000000504067291 */ /* 0x000fe4000f8e18ff */
[----:B------:R-:W-:-:S07]  /*0400*/  UIADD3 UR4, UPT, UPT, UR4, 0x8, URZ ;  /* 0x0000000804047890 */ /* 0x000fce000fffe0ff */
[----:B------:R-:W1:Y:S04]  /*0410*/  LDS.128 R16, [UR6] ;  /* 0x00000006ff107984 */ /* 0x000e680008000c00 */
[----:B0-----:R-:W0:Y:S04]  /*0420*/  LDS.128 R8, [UR6+0x10] ;  /* 0x00001006ff087984 */ /* 0x001e280008000c00 */
[----:B------:R-:W2:Y:S01]  /*0430*/  LDS.128 R4, [UR6+0x20] ;  /* 0x00002006ff047984 */ /* 0x000ea20008000c00 */
[----:B-1----:R-:W-:-:S03]  /*0440*/  DADD R16, R14, R16 ;  /* 0x000000000e107229 */ /* 0x002fc60000000010 */
[----:B------:R-:W1:Y:S05]  /*0450*/  LDS.128 R12, [UR6+0x30] ;  /* 0x00003006ff0c7984 */ /* 0x000e6a0008000c00 */
[----:B------:R-:W-:-:S08]  /*0460*/  DADD R16, R16, R18 ;  /* 0x0000000010107229 */ /* 0x000fd00000000012 */
[----:B0-----:R-:W-:-:S08]  /*0470*/  DADD R8, R16, R8 ;  /* 0x0000000010087229 */ /* 0x001fd00000000008 */
[----:B------:R-:W-:-:S08]  /*0480*/  DADD R8, R8, R10 ;  /* 0x0000000008087229 */ /* 0x000fd0000000000a */
[----:B--2---:R-:W-:-:S08]  /*0490*/  DADD R4, R8, R4 ;  /* 0x0000000008047229 */ /* 0x004fd00000000004 */
[----:B------:R-:W-:-:S08]  /*04a0*/  DADD R4, R4, R6 ;  /* 0x0000000004047229 */ /* 0x000fd00000000006 */
[----:B-1----:R-:W-:-:S08]  /*04b0*/  DADD R4, R4, R12 ;  /* 0x0000000004047229 */ /* 0x002fd0000000000c */
[----:B------:R-:W-:-:S11]  /*04c0*/  DADD R14, R4, R14 ;  /* 0x00000000040e7229 */ /* 0x000fd6000000000e */
.L_x_5:
[----:B------:R-:W-:Y:S05]  /*04d0*/  BRA.U !UP1, `(.L_x_4) ;  /* 0x0000000109547547 */ /* 0x000fea000b800000 */
[----:B------:R-:W-:Y:S02]  /*04e0*/  UISETP.GE.U32.AND UP0, UPT, UR9, 0x4, UPT ;  /* 0x000000040900788c */ /* 0x000fe4000bf06070 */
[----:B------:R-:W-:-:S04]  /*04f0*/  ULOP3.LUT UR6, UR7, 0x3, URZ, 0xc0, !UPT ;  /* 0x0000000307067892 */ /* 0x000fc8000f8ec0ff */
[----:B------:R-:W-:-:S03]  /*0500*/  UISETP.NE.AND UP1, UPT, UR6, URZ, UPT ;  /* 0x000000ff0600728c */ /* 0x000fc6000bf25270 */
[----:B------:R-:W-:Y:S08]  /*0510*/  BRA.U !UP0, `(.L_x_6) ;  /* 0x0000000108207547 */ /* 0x000ff0000b800000 */
[----:B------:R-:W-:Y:S02]  /*0520*/  ULEA UR7, UR4, UR5, 0x3 ;  /* 0x0000000504077291 */ /* 0x000fe4000f8e18ff */
[----:B------:R-:W-:-:S07]  /*0530*/  UIADD3 UR4, UPT, UPT, UR4, 0x4, URZ ;  /* 0x0000000404047890 */ /* 0x000fce000fffe0ff */
[----:B0-----:R-:W0:Y:S04]  /*0540*/  LDS.128 R4, [UR7] ;  /* 0x00000007ff047984 */ /* 0x001e280008000c00 */
[----:B------:R-:W1:Y:S01]  /*0550*/  LDS.128 R8, [UR7+0x10] ;  /* 0x00001007ff087984 */ /* 0x000e620008000c00 */
[----:B0-----:R-:W-:-:S08]  /*0560*/  DADD R4, R14, R4 ;  /* 0x000000000e047229 */ /* 0x001fd00000000004 */
[----:B------:R-:W-:-:S08]  /*0570*/  DADD R4, R4, R6 ;  /* 0x0000000004047229 */ /* 0x000fd00000000006 */
[----:B-1----:R-:W-:-:S08]  /*0580*/  DADD R4, R4, R8 ;  /* 0x0000000004047229 */ /* 0x002fd00000000008 */
[----:B------:R-:W-:-:S11]  /*0590*/  DADD R14, R4, R10 ;  /* 0x00000000040e7229 */ /* 0x000fd6000000000a */
.L_x_6:
[----:B------:R-:W-:Y:S05]  /*05a0*/  BRA.U !UP1, `(.L_x_4) ;  /* 0x0000000109207547 */ /* 0x000fea000b800000 */
[----:B------:R-:W-:Y:S02]  /*05b0*/  ULEA UR4, UR4, UR5, 0x3 ;  /* 0x0000000504047291 */ /* 0x000fe4000f8e18ff */
[----:B------:R-:W-:-:S12]  /*05c0*/  UIADD3 UR6, UPT, UPT, -UR6, URZ, URZ ;  /* 0x000000ff06067290 */ /* 0x000fd8000fffe1ff */
.L_x_7:
[----:B------:R-:W1:Y:S01]  /*05d0*/  LDS.64 R2, [UR4] ;  /* 0x00000004ff027984 */ /* 0x000e620008000a00 */
[----:B------:R-:W-:Y:S02]  /*05e0*/  UIADD3 UR6, UPT, UPT, UR6, 0x1, URZ ;  /* 0x0000000106067890 */ /* 0x000fe4000fffe0ff */
[----:B------:R-:W-:Y:S02]  /*05f0*/  UIADD3 UR4, UPT, UPT, UR4, 0x8, URZ ;  /* 0x0000000804047890 */ /* 0x000fe4000fffe0ff */
[----:B------:R-:W-:Y:S01]  /*0600*/  UISETP.NE.AND UP0, UPT, UR6, URZ, UPT ;  /* 0x000000ff0600728c */ /* 0x000fe2000bf05270 */
[----:B-1----:R-:W-:-:S08]  /*0610*/  DADD R14, R2, R14 ;  /* 0x00000000020e7229 */ /* 0x002fd0000000000e */
[----:B------:R-:W-:Y:S05]  /*0620*/  BRA.U UP0, `(.L_x_7) ;  /* 0xfffffffd00e87547 */ /* 0x000fea000b83ffff */
.L_x_4:
[----:B------:R-:W1:Y:S02]  /*0630*/  LDC.64 R2, c[0x0][0x390] ;  /* 0x0000e400ff027b82 */ /* 0x000e640000000a00 */
[----:B-1----:R-:W-:Y:S01]  /*0640*/  STG.E.64 desc[UR10][R2.64], R14 ;  /* 0x0000000e02007986 */ /* 0x002fe2000c101b0a */
[----:B------:R-:W-:Y:S05]  /*0650*/  EXIT ;  /* 0x000000000000794d */ /* 0x000fea0003800000 */
.L_x_8:
        /* <DEDUP_REMOVED lines=10> */
.L_x_10:


//--------------------- .nv.shared.reserved.0     --------------------------
	.section	.nv.shared.reserved.0,"aw",@nobits
	.weak		__nv_reservedSMEM_offset_0_alias
	.size		__nv_reservedSMEM_offset_0_alias, 0, 64
	.other		__nv_reservedSMEM_offset_0_alias,@"STO_CUDA_RESERVED_SHARED STV_DEFAULT"
__nv_reservedSMEM_offset_0_alias:
	.zero		0
	.zero		64


//--------------------- .nv.shared._Z24parallelScalarMultKernelPKdS0_Pd --------------------------
	.section	.nv.shared._Z24parallelScalarMultKernelPKdS0_Pd,"aw",@nobits
	.sectionflags	@""
	.align	8
.nv.shared._Z24parallelScalarMultKernelPKdS0_Pd:
	.zero		5120


//--------------------- .nv.constant0._Z31parallelVectorOnMatrixMulKernelPKdS0_Pd --------------------------
	.section	.nv.constant0._Z31parallelVectorOnMatrixMulKernelPKdS0_Pd,"a",@progbits
	.sectionflags	@""
	.align	4
.nv.constant0._Z31parallelVectorOnMatrixMulKernelPKdS0_Pd:
	.zero		920


//--------------------- .nv.constant0._Z24parallelScalarMultKernelPKdS0_Pd --------------------------
	.section	.nv.constant0._Z24parallelScalarMultKernelPKdS0_Pd,"a",@progbits
	.sectionflags	@""
	.align	4
.nv.constant0._Z24parallelScalarMultKernelPKdS0_Pd:
	.zero		920


//--------------------- SYMBOLS --------------------------

	.type		.nv.reservedSmem.offset0,@object
	.size		.nv.reservedSmem.offset0,0x4
	.type		.nv.reservedSmem.cap,@object
	.size		.nv.reservedSmem.cap,0x4
